//
// Generated by NVIDIA NVVM Compiler
//
// Compiler Build ID: CL-36424714
// Cuda compilation tools, release 13.0, V13.0.88
// Based on NVVM 20.0.0
//

.version 9.0
.target sm_100
.address_size 64

	// .globl	reduce
.extern .shared .align 16 .b8 sdata[];

.visible .entry reduce(
	.param .u64 .ptr .align 1 reduce_param_0,
	.param .u64 .ptr .align 1 reduce_param_1,
	.param .u32 reduce_param_2
)
{
	.reg .pred 	%p<18>;
	.reg .b32 	%r<16>;
	.reg .b32 	%f<54>;
	.reg .b64 	%rd<11>;

	ld.param.u64 	%rd3, [reduce_param_0];
	ld.param.u64 	%rd2, [reduce_param_1];
	ld.param.u32 	%r11, [reduce_param_2];
	cvta.to.global.u64 	%rd1, %rd3;
	mov.u32 	%r1, %tid.x;
	mov.u32 	%r2, %ctaid.x;
	mov.u32 	%r3, %ntid.x;
	shl.b32 	%r4, %r3, 1;
	mad.lo.s32 	%r15, %r4, %r2, %r1;
	setp.ge.u32 	%p1, %r15, %r11;
	mov.f32 	%f40, 0f3F800000;
	@%p1 bra 	$L__BB0_5;
	mov.u32 	%r12, %nctaid.x;
	mul.lo.s32 	%r6, %r4, %r12;
	mov.f32 	%f40, 0f3F800000;
$L__BB0_2:
	mul.wide.u32 	%rd4, %r15, 4;
	add.s64 	%rd5, %rd1, %rd4;
	ld.global.f32 	%f27, [%rd5];
	mul.f32 	%f40, %f40, %f27;
	add.s32 	%r8, %r15, %r3;
	setp.ge.u32 	%p2, %r8, %r11;
	@%p2 bra 	$L__BB0_4;
	mul.wide.u32 	%rd6, %r8, 4;
	add.s64 	%rd7, %rd1, %rd6;
	ld.global.f32 	%f28, [%rd7];
	mul.f32 	%f40, %f40, %f28;
$L__BB0_4:
	add.s32 	%r15, %r15, %r6;
	setp.lt.u32 	%p3, %r15, %r11;
	@%p3 bra 	$L__BB0_2;
$L__BB0_5:
	shl.b32 	%r13, %r1, 2;
	mov.u32 	%r14, sdata;
	add.s32 	%r10, %r14, %r13;
	st.shared.f32 	[%r10], %f40;
	bar.sync 	0;
	setp.lt.u32 	%p4, %r3, 512;
	@%p4 bra 	$L__BB0_9;
	setp.gt.u32 	%p7, %r1, 255;
	@%p7 bra 	$L__BB0_8;
	ld.shared.f32 	%f29, [%r10+1024];
	mul.f32 	%f40, %f40, %f29;
	st.shared.f32 	[%r10], %f40;
$L__BB0_8:
	bar.sync 	0;
	bra.uni 	$L__BB0_10;
$L__BB0_9:
	setp.lt.u32 	%p5, %r3, 256;
	@%p5 bra 	$L__BB0_13;
$L__BB0_10:
	setp.gt.u32 	%p8, %r1, 127;
	@%p8 bra 	$L__BB0_12;
	ld.shared.f32 	%f30, [%r10+512];
	mul.f32 	%f40, %f40, %f30;
	st.shared.f32 	[%r10], %f40;
$L__BB0_12:
	bar.sync 	0;
	bra.uni 	$L__BB0_14;
$L__BB0_13:
	setp.lt.u32 	%p6, %r3, 128;
	@%p6 bra 	$L__BB0_17;
$L__BB0_14:
	setp.gt.u32 	%p9, %r1, 63;
	@%p9 bra 	$L__BB0_16;
	ld.shared.f32 	%f31, [%r10+256];
	mul.f32 	%f40, %f40, %f31;
	st.shared.f32 	[%r10], %f40;
$L__BB0_16:
	bar.sync 	0;
$L__BB0_17:
	setp.gt.u32 	%p10, %r1, 31;
	@%p10 bra 	$L__BB0_32;
	setp.lt.u32 	%p11, %r3, 64;
	@%p11 bra 	$L__BB0_20;
	ld.volatile.shared.f32 	%f32, [%r10+128];
	mul.f32 	%f40, %f40, %f32;
	st.volatile.shared.f32 	[%r10], %f40;
	bra.uni 	$L__BB0_21;
$L__BB0_20:
	setp.lt.u32 	%p12, %r3, 32;
	@%p12 bra 	$L__BB0_22;
$L__BB0_21:
	ld.volatile.shared.f32 	%f33, [%r10+64];
	mul.f32 	%f40, %f40, %f33;
	st.volatile.shared.f32 	[%r10], %f40;
	bra.uni 	$L__BB0_23;
$L__BB0_22:
	setp.lt.u32 	%p13, %r3, 16;
	@%p13 bra 	$L__BB0_24;
$L__BB0_23:
	ld.volatile.shared.f32 	%f34, [%r10+32];
	mul.f32 	%f40, %f40, %f34;
	st.volatile.shared.f32 	[%r10], %f40;
	bra.uni 	$L__BB0_25;
$L__BB0_24:
	setp.lt.u32 	%p14, %r3, 8;
	@%p14 bra 	$L__BB0_26;
$L__BB0_25:
	ld.volatile.shared.f32 	%f35, [%r10+16];
	mul.f32 	%f40, %f40, %f35;
	st.volatile.shared.f32 	[%r10], %f40;
	bra.uni 	$L__BB0_27;
$L__BB0_26:
	setp.lt.u32 	%p15, %r3, 4;
	@%p15 bra 	$L__BB0_28;
$L__BB0_27:
	ld.volatile.shared.f32 	%f36, [%r10+8];
	mul.f32 	%f40, %f40, %f36;
	st.volatile.shared.f32 	[%r10], %f40;
	bra.uni 	$L__BB0_29;
$L__BB0_28:
	setp.lt.u32 	%p16, %r3, 2;
	@%p16 bra 	$L__BB0_30;
$L__BB0_29:
	ld.volatile.shared.f32 	%f37, [%r10+4];
	mul.f32 	%f38, %f40, %f37;
	st.volatile.shared.f32 	[%r10], %f38;
$L__BB0_30:
	setp.ne.s32 	%p17, %r1, 0;
	@%p17 bra 	$L__BB0_32;
	ld.shared.f32 	%f39, [sdata];
	cvta.to.global.u64 	%rd8, %rd2;
	mul.wide.u32 	%rd9, %r2, 4;
	add.s64 	%rd10, %rd8, %rd9;
	st.global.f32 	[%rd10], %f39;
$L__BB0_32:
	ret;

}


// ===== COMPILED SASS (sm_100) =====

	.target	sm_100

	.elftype	@"ET_EXEC"


//--------------------- .note.nv.tkinfo           --------------------------
	.section	.note.nv.tkinfo,"",@"SHT_NOTE"
	.sectionflags	@"SHF_NOTE_NV_TKINFO"
	.tkinfo
        /*0018*/ 	.word	0x00000002
        /*0030*/ 	.string	""
        /*0030*/ 	.string	"ptxas"
        /*0030*/ 	.string	"Cuda compilation tools, release 13.0, V13.0.88"
        /*0030*/ 	.string	"Build cuda_13.0.r13.0/compiler.36424714_0"
        /*0030*/ 	.string	"-arch sm_100 -m 64 "



//--------------------- .note.nv.cuinfo           --------------------------
	.section	.note.nv.cuinfo,"",@"SHT_NOTE"
	.sectionflags	@"SHF_NOTE_NV_CUINFO"
        /*0018*/ 	.short	0x0002
        /*001a*/ 	.short	0x0064
        /*001c*/ 	.short	0x0082
	.zero		2


//--------------------- .nv.info                  --------------------------
	.section	.nv.info,"",@"SHT_CUDA_INFO"
	.align	4


	//----- nvinfo : EIATTR_REGCOUNT
	.align		4
        /*0000*/ 	.byte	0x04, 0x2f
        /*0002*/ 	.short	(.L_1 - .L_0)
	.align		4
.L_0:
        /*0004*/ 	.word	index@(reduce)
        /*0008*/ 	.word	0x0000000f


	//----- nvinfo : EIATTR_FRAME_SIZE
	.align		4
.L_1:
        /*000c*/ 	.byte	0x04, 0x11
        /*000e*/ 	.short	(.L_3 - .L_2)
	.align		4
.L_2:
        /*0010*/ 	.word	index@(reduce)
        /*0014*/ 	.word	0x00000000


	//----- nvinfo : EIATTR_MIN_STACK_SIZE
	.align		4
.L_3:
        /*0018*/ 	.byte	0x04, 0x12
        /*001a*/ 	.short	(.L_5 - .L_4)
	.align		4
.L_4:
        /*001c*/ 	.word	index@(reduce)
        /*0020*/ 	.word	0x00000000
.L_5:


//--------------------- .nv.compat                --------------------------
	.section	.nv.compat,"",@"SHT_CUDA_COMPAT_INFO"
	.align	4
        /*0000*/ 	.byte	0x02, 0x09, 0x00, 0x00, 0x02, 0x02, 0x01, 0x00, 0x02, 0x05, 0x05, 0x00, 0x03, 0x07, 0x01, 0x01
        /*0010*/ 	.byte	0x02, 0x03, 0x00, 0x00, 0x02, 0x06, 0x01, 0x00, 0x04, 0x0b, 0x08, 0x00, 0x09, 0x00, 0x00, 0x00
        /*0020*/ 	.byte	0x00, 0x00, 0x00, 0x00


//--------------------- .nv.info.reduce           --------------------------
	.section	.nv.info.reduce,"",@"SHT_CUDA_INFO"
	.sectionflags	@""
	.align	4


	//----- nvinfo : EIATTR_CUDA_API_VERSION
	.align		4
        /*0000*/ 	.byte	0x04, 0x37
        /*0002*/ 	.short	(.L_7 - .L_6)
.L_6:
        /*0004*/ 	.word	0x00000082


	//----- nvinfo : EIATTR_KPARAM_INFO
	.align		4
.L_7:
        /*0008*/ 	.byte	0x04, 0x17
        /*000a*/ 	.short	(.L_9 - .L_8)
.L_8:
        /*000c*/ 	.word	0x00000000
        /*0010*/ 	.short	0x0002
        /*0012*/ 	.short	0x0010
        /*0014*/ 	.byte	0x00, 0xf0, 0x11, 0x00


	//----- nvinfo : EIATTR_KPARAM_INFO
	.align		4
.L_9:
        /*0018*/ 	.byte	0x04, 0x17
        /*001a*/ 	.short	(.L_11 - .L_10)
.L_10:
        /*001c*/ 	.word	0x00000000
        /*0020*/ 	.short	0x0001
        /*0022*/ 	.short	0x0008
        /*0024*/ 	.byte	0x00, 0xf5, 0x21, 0x00


	//----- nvinfo : EIATTR_KPARAM_INFO
	.align		4
.L_11:
        /*0028*/ 	.byte	0x04, 0x17
        /*002a*/ 	.short	(.L_13 - .L_12)
.L_12:
        /*002c*/ 	.word	0x00000000
        /*0030*/ 	.short	0x0000
        /*0032*/ 	.short	0x0000
        /*0034*/ 	.byte	0x00, 0xf5, 0x21, 0x00


	//----- nvinfo : EIATTR_SPARSE_MMA_MASK
	.align		4
.L_13:
        /*0038*/ 	.byte	0x03, 0x50
        /*003a*/ 	.short	0x0000


	//----- nvinfo : EIATTR_MAXREG_COUNT
	.align		4
        /*003c*/ 	.byte	0x03, 0x1b
        /*003e*/ 	.short	0x00ff


	//----- nvinfo : EIATTR_NUM_BARRIERS
	.align		4
        /*0040*/ 	.byte	0x02, 0x4c
        /*0042*/ 	.byte	0x01
	.zero		1


	//----- nvinfo : EIATTR_MERCURY_ISA_VERSION
	.align		4
        /*0044*/ 	.byte	0x03, 0x5f
        /*0046*/ 	.short	0x0101


	//----- nvinfo : EIATTR_VRC_CTA_INIT_COUNT
	.align		4
        /*0048*/ 	.byte	0x02, 0x4a
	.zero		1
	.zero		1


	//----- nvinfo : EIATTR_EXIT_INSTR_OFFSETS
	.align		4
        /*004c*/ 	.byte	0x04, 0x1c
        /*004e*/ 	.short	(.L_15 - .L_14)


	//   ....[0]....
.L_14:
        /*0050*/ 	.word	0x000003c0


	//   ....[1]....
        /*0054*/ 	.word	0x00000600


	//   ....[2]....
        /*0058*/ 	.word	0x00000650


	//----- nvinfo : EIATTR_CRS_STACK_SIZE
	.align		4
.L_15:
        /*005c*/ 	.byte	0x04, 0x1e
        /*005e*/ 	.short	(.L_17 - .L_16)
.L_16:
        /*0060*/ 	.word	0x00000000


	//----- nvinfo : EIATTR_CBANK_PARAM_SIZE
	.align		4
.L_17:
        /*0064*/ 	.byte	0x03, 0x19
        /*0066*/ 	.short	0x0014


	//----- nvinfo : EIATTR_PARAM_CBANK
	.align		4
        /*0068*/ 	.byte	0x04, 0x0a
        /*006a*/ 	.short	(.L_19 - .L_18)
	.align		4
.L_18:
        /*006c*/ 	.word	index@(.nv.constant0.reduce)
        /*0070*/ 	.short	0x0380
        /*0072*/ 	.short	0x0014


	//----- nvinfo : EIATTR_SW_WAR
	.align		4
.L_19:
        /*0074*/ 	.byte	0x04, 0x36
        /*0076*/ 	.short	(.L_21 - .L_20)
.L_20:
        /*0078*/ 	.word	0x00000008
.L_21:


//--------------------- .nv.callgraph             --------------------------
	.section	.nv.callgraph,"",@"SHT_CUDA_CALLGRAPH"
	.align	4
	.sectionentsize	8
	.align		4
        /*0000*/ 	.word	0x00000000
	.align		4
        /*0004*/ 	.word	0xffffffff
	.align		4
        /*0008*/ 	.word	0x00000000
	.align		4
        /*000c*/ 	.word	0xfffffffe
	.align		4
        /*0010*/ 	.word	0x00000000
	.align		4
        /*0014*/ 	.word	0xfffffffd
	.align		4
        /*0018*/ 	.word	0x00000000
	.align		4
        /*001c*/ 	.word	0xfffffffc


//--------------------- .text.reduce              --------------------------
	.section	.text.reduce,"ax",@progbits
	.align	128
        .global         reduce
        .type           reduce,@function
        .size           reduce,(.L_x_19 - reduce)
        .other          reduce,@"STO_CUDA_ENTRY STV_DEFAULT"
reduce:
.text.reduce:
[----:B------:R-:W-:Y:S01]  /*0000*/  LDC R1, c[0x0][0x37c] ;  /* 0x0000df00ff017b82 */ /* 0x000fe20000000800 */
[----:B------:R-:W0:Y:S07]  /*0010*/  S2R R11, SR_TID.X ;  /* 0x00000000000b7919 */ /* 0x000e2e0000002100 */
[----:B------:R-:W1:Y:S01]  /*0020*/  LDC R12, c[0x0][0x360] ;  /* 0x0000d800ff0c7b82 */ /* 0x000e620000000800 */
[----:B------:R-:W2:Y:S01]  /*0030*/  LDCU UR4, c[0x0][0x390] ;  /* 0x00007200ff0477ac */ /* 0x000ea20008000800 */
[----:B------:R-:W-:Y:S01]  /*0040*/  BSSY.RECONVERGENT B0, `(.L_x_0) ;  /* 0x0000019000007945 */ /* 0x000fe20003800200 */
[----:B------:R-:W0:Y:S01]  /*0050*/  S2R R0, SR_CTAID.X ;  /* 0x0000000000007919 */ /* 0x000e220000002500 */
[----:B------:R-:W-:Y:S01]  /*0060*/  IMAD.MOV.U32 R8, RZ, RZ, 0x3f800000 ;  /* 0x3f800000ff087424 */ /* 0x000fe200078e00ff */
[----:B------:R-:W3:Y:S01]  /*0070*/  LDCU.64 UR6, c[0x0][0x358] ;  /* 0x00006b00ff0677ac */ /* 0x000ee20008000a00 */
[----:B------:R-:W4:Y:S01]  /*0080*/  LDCU UR5, c[0x0][0x390] ;  /* 0x00007200ff0577ac */ /* 0x000f220008000800 */
[----:B-1----:R-:W-:-:S04]  /*0090*/  IMAD.SHL.U32 R3, R12, 0x2, RZ ;  /* 0x000000020c037824 */ /* 0x002fc800078e00ff */
[----:B0-----:R-:W-:-:S05]  /*00a0*/  IMAD R2, R3, R0, R11 ;  /* 0x0000000003027224 */ /* 0x001fca00078e020b */
[----:B--2---:R-:W-:-:S13]  /*00b0*/  ISETP.GE.U32.AND P0, PT, R2, UR4, PT ;  /* 0x0000000402007c0c */ /* 0x004fda000bf06070 */
[----:B---34-:R-:W-:Y:S05]  /*00c0*/  @P0 BRA `(.L_x_1) ;  /* 0x0000000000400947 */ /* 0x018fea0003800000 */
[----:B------:R-:W0:Y:S01]  /*00d0*/  LDC.64 R6, c[0x0][0x380] ;  /* 0x0000e000ff067b82 */ /* 0x000e220000000a00 */
[----:B------:R-:W1:Y:S01]  /*00e0*/  LDCU UR4, c[0x0][0x370] ;  /* 0x00006e00ff0477ac */ /* 0x000e620008000800 */
[----:B------:R-:W-:Y:S01]  /*00f0*/  MOV R9, R2 ;  /* 0x0000000200097202 */ /* 0x000fe20000000f00 */
[----:B------:R-:W-:Y:S02]  /*0100*/  IMAD.MOV.U32 R8, RZ, RZ, 0x3f800000 ;  /* 0x3f800000ff087424 */ /* 0x000fe400078e00ff */
[----:B-1----:R-:W-:-:S07]  /*0110*/  IMAD R10, R3, UR4, RZ ;  /* 0x00000004030a7c24 */ /* 0x002fce000f8e02ff */
.L_x_2:
[----:B------:R-:W-:Y:S01]  /*0120*/  IADD3 R5, PT, PT, R12, R9, RZ ;  /* 0x000000090c057210 */ /* 0x000fe20007ffe0ff */
[----:B0-----:R-:W-:-:S03]  /*0130*/  IMAD.WIDE.U32 R2, R9, 0x4, R6 ;  /* 0x0000000409027825 */ /* 0x001fc600078e0006 */
[----:B------:R-:W-:-:S03]  /*0140*/  ISETP.GE.U32.AND P0, PT, R5, UR5, PT ;  /* 0x0000000505007c0c */ /* 0x000fc6000bf06070 */
[----:B------:R-:W2:Y:S10]  /*0150*/  LDG.E R3, desc[UR6][R2.64] ;  /* 0x0000000602037981 */ /* 0x000eb4000c1e1900 */
[----:B------:R-:W-:-:S06]  /*0160*/  @!P0 IMAD.WIDE.U32 R4, R5, 0x4, R6 ;  /* 0x0000000405048825 */ /* 0x000fcc00078e0006 */
[----:B------:R-:W3:Y:S01]  /*0170*/  @!P0 LDG.E R5, desc[UR6][R4.64] ;  /* 0x0000000604058981 */ /* 0x000ee2000c1e1900 */
[----:B------:R-:W-:-:S05]  /*0180*/  IMAD.IADD R9, R10, 0x1, R9 ;  /* 0x000000010a097824 */ /* 0x000fca00078e0209 */
[----:B------:R-:W-:Y:S01]  /*0190*/  ISETP.GE.U32.AND P1, PT, R9, UR5, PT ;  /* 0x0000000509007c0c */ /* 0x000fe2000bf26070 */
[----:B--2---:R-:W-:-:S04]  /*01a0*/  FMUL R8, R3, R8 ;  /* 0x0000000803087220 */ /* 0x004fc80000400000 */
[----:B---3--:R-:W-:-:S08]  /*01b0*/  @!P0 FMUL R8, R8, R5 ;  /* 0x0000000508088220 */ /* 0x008fd00000400000 */
[----:B------:R-:W-:Y:S05]  /*01c0*/  @!P1 BRA `(.L_x_2) ;  /* 0xfffffffc00d49947 */ /* 0x000fea000383ffff */
.L_x_1:
[----:B------:R-:W-:Y:S05]  /*01d0*/  BSYNC.RECONVERGENT B0 ;  /* 0x0000000000007941 */ /* 0x000fea0003800200 */
.L_x_0:
[----:B------:R-:W0:Y:S01]  /*01e0*/  S2UR UR5, SR_CgaCtaId ;  /* 0x00000000000579c3 */ /* 0x000e220000008800 */
[----:B------:R-:W-:Y:S01]  /*01f0*/  UMOV UR4, 0x400 ;  /* 0x0000040000047882 */ /* 0x000fe20000000000 */
[----:B------:R-:W-:Y:S01]  /*0200*/  ISETP.GE.U32.AND P0, PT, R12, 0x200, PT ;  /* 0x000002000c00780c */ /* 0x000fe20003f06070 */
[----:B0-----:R-:W-:-:S06]  /*0210*/  ULEA UR4, UR5, UR4, 0x18 ;  /* 0x0000000405047291 */ /* 0x001fcc000f8ec0ff */
[----:B------:R-:W-:-:S05]  /*0220*/  LEA R3, R11, UR4, 0x2 ;  /* 0x000000040b037c11 */ /* 0x000fca000f8e10ff */
[----:B------:R0:W-:Y:S01]  /*0230*/  STS [R3], R8 ;  /* 0x0000000803007388 */ /* 0x0001e20000000800 */
[----:B------:R-:W-:Y:S06]  /*0240*/  BAR.SYNC.DEFER_BLOCKING 0x0 ;  /* 0x0000000000007b1d */ /* 0x000fec0000010000 */
[----:B------:R-:W-:Y:S05]  /*0250*/  @!P0 BRA `(.L_x_3) ;  /* 0x0000000000188947 */ /* 0x000fea0003800000 */
[----:B------:R-:W-:-:S13]  /*0260*/  ISETP.GT.U32.AND P0, PT, R11, 0xff, PT ;  /* 0x000000ff0b00780c */ /* 0x000fda0003f04070 */
[----:B------:R-:W0:Y:S02]  /*0270*/  @!P0 LDS R5, [R3+0x400] ;  /* 0x0004000003058984 */ /* 0x000e240000000800 */
[----:B0-----:R-:W-:-:S05]  /*0280*/  @!P0 FMUL R8, R8, R5 ;  /* 0x0000000508088220 */ /* 0x001fca0000400000 */
[----:B------:R1:W-:Y:S01]  /*0290*/  @!P0 STS [R3], R8 ;  /* 0x0000000803008388 */ /* 0x0003e20000000800 */
[----:B------:R-:W-:Y:S06]  /*02a0*/  BAR.SYNC.DEFER_BLOCKING 0x0 ;  /* 0x0000000000007b1d */ /* 0x000fec0000010000 */
[----:B------:R-:W-:Y:S05]  /*02b0*/  BRA `(.L_x_4) ;  /* 0x0000000000087947 */ /* 0x000fea0003800000 */
.L_x_3:
[----:B------:R-:W-:-:S13]  /*02c0*/  ISETP.GE.U32.AND P0, PT, R12, 0x100, PT ;  /* 0x000001000c00780c */ /* 0x000fda0003f06070 */
[----:B------:R-:W-:Y:S05]  /*02d0*/  @!P0 BRA `(.L_x_5) ;  /* 0x0000000000188947 */ /* 0x000fea0003800000 */
.L_x_4:
[----:B------:R-:W-:-:S13]  /*02e0*/  ISETP.GT.U32.AND P0, PT, R11, 0x7f, PT ;  /* 0x0000007f0b00780c */ /* 0x000fda0003f04070 */
[----:B------:R-:W0:Y:S02]  /*02f0*/  @!P0 LDS R5, [R3+0x200] ;  /* 0x0002000003058984 */ /* 0x000e240000000800 */
[----:B01----:R-:W-:-:S05]  /*0300*/  @!P0 FMUL R8, R8, R5 ;  /* 0x0000000508088220 */ /* 0x003fca0000400000 */
[----:B------:R1:W-:Y:S01]  /*0310*/  @!P0 STS [R3], R8 ;  /* 0x0000000803008388 */ /* 0x0003e20000000800 */
[----:B------:R-:W-:Y:S06]  /*0320*/  BAR.SYNC.DEFER_BLOCKING 0x0 ;  /* 0x0000000000007b1d */ /* 0x000fec0000010000 */
[----:B------:R-:W-:Y:S05]  /*0330*/  BRA `(.L_x_6) ;  /* 0x0000000000087947 */ /* 0x000fea0003800000 */
.L_x_5:
[----:B------:R-:W-:-:S13]  /*0340*/  ISETP.GE.U32.AND P0, PT, R12, 0x80, PT ;  /* 0x000000800c00780c */ /* 0x000fda0003f06070 */
[----:B------:R-:W-:Y:S05]  /*0350*/  @!P0 BRA `(.L_x_7) ;  /* 0x0000000000148947 */ /* 0x000fea0003800000 */
.L_x_6:
[----:B------:R-:W-:-:S13]  /*0360*/  ISETP.GT.U32.AND P0, PT, R11, 0x3f, PT ;  /* 0x0000003f0b00780c */ /* 0x000fda0003f04070 */
[----:B------:R-:W0:Y:S02]  /*0370*/  @!P0 LDS R5, [R3+0x100] ;  /* 0x0001000003058984 */ /* 0x000e240000000800 */
[----:B01----:R-:W-:-:S05]  /*0380*/  @!P0 FMUL R8, R8, R5 ;  /* 0x0000000508088220 */ /* 0x003fca0000400000 */
[----:B------:R1:W-:Y:S01]  /*0390*/  @!P0 STS [R3], R8 ;  /* 0x0000000803008388 */ /* 0x0003e20000000800 */
[----:B------:R-:W-:Y:S06]  /*03a0*/  BAR.SYNC.DEFER_BLOCKING 0x0 ;  /* 0x0000000000007b1d */ /* 0x000fec0000010000 */
.L_x_7:
[----:B------:R-:W-:-:S13]  /*03b0*/  ISETP.GT.U32.AND P0, PT, R11, 0x1f, PT ;  /* 0x0000001f0b00780c */ /* 0x000fda0003f04070 */
[----:B------:R-:W-:Y:S05]  /*03c0*/  @P0 EXIT ;  /* 0x000000000000094d */ /* 0x000fea0003800000 */
[----:B------:R-:W-:-:S13]  /*03d0*/  ISETP.GE.U32.AND P0, PT, R12, 0x40, PT ;  /* 0x000000400c00780c */ /* 0x000fda0003f06070 */
[----:B------:R-:W0:Y:S02]  /*03e0*/  @P0 LDS R5, [R3+0x80] ;  /* 0x0000800003050984 */ /* 0x000e240000000800 */
[----:B01----:R-:W-:-:S05]  /*03f0*/  @P0 FMUL R8, R8, R5 ;  /* 0x0000000508080220 */ /* 0x003fca0000400000 */
[----:B------:R0:W-:Y:S01]  /*0400*/  @P0 STS [R3], R8 ;  /* 0x0000000803000388 */ /* 0x0001e20000000800 */
[----:B------:R-:W-:Y:S05]  /*0410*/  @P0 BRA `(.L_x_8) ;  /* 0x0000000000080947 */ /* 0x000fea0003800000 */
[----:B------:R-:W-:-:S13]  /*0420*/  ISETP.GE.U32.AND P0, PT, R12, 0x20, PT ;  /* 0x000000200c00780c */ /* 0x000fda0003f06070 */
[----:B------:R-:W-:Y:S05]  /*0430*/  @!P0 BRA `(.L_x_9) ;  /* 0x0000000000108947 */ /* 0x000fea0003800000 */
.L_x_8:
[----:B------:R-:W0:Y:S02]  /*0440*/  LDS R5, [R3+0x40] ;  /* 0x0000400003057984 */ /* 0x000e240000000800 */
[----:B0-----:R-:W-:-:S05]  /*0450*/  FMUL R8, R5, R8 ;  /* 0x0000000805087220 */ /* 0x001fca0000400000 */
[----:B------:R1:W-:Y:S01]  /*0460*/  STS [R3], R8 ;  /* 0x0000000803007388 */ /* 0x0003e20000000800 */
[----:B------:R-:W-:Y:S05]  /*0470*/  BRA `(.L_x_10) ;  /* 0x0000000000087947 */ /* 0x000fea0003800000 */
.L_x_9:
[----:B------:R-:W-:-:S13]  /*0480*/  ISETP.GE.U32.AND P0, PT, R12, 0x10, PT ;  /* 0x000000100c00780c */ /* 0x000fda0003f06070 */
[----:B------:R-:W-:Y:S05]  /*0490*/  @!P0 BRA `(.L_x_11) ;  /* 0x0000000000108947 */ /* 0x000fea0003800000 */
.L_x_10:
[----:B------:R-:W0:Y:S02]  /*04a0*/  LDS R5, [R3+0x20] ;  /* 0x0000200003057984 */ /* 0x000e240000000800 */
[----:B01----:R-:W-:-:S05]  /*04b0*/  FMUL R8, R5, R8 ;  /* 0x0000000805087220 */ /* 0x003fca0000400000 */
[----:B------:R1:W-:Y:S01]  /*04c0*/  STS [R3], R8 ;  /* 0x0000000803007388 */ /* 0x0003e20000000800 */
[----:B------:R-:W-:Y:S05]  /*04d0*/  BRA `(.L_x_12) ;  /* 0x0000000000087947 */ /* 0x000fea0003800000 */
.L_x_11:
[----:B------:R-:W-:-:S13]  /*04e0*/  ISETP.GE.U32.AND P0, PT, R12, 0x8, PT ;  /* 0x000000080c00780c */ /* 0x000fda0003f06070 */
[----:B------:R-:W-:Y:S05]  /*04f0*/  @!P0 BRA `(.L_x_13) ;  /* 0x0000000000108947 */ /* 0x000fea0003800000 */
.L_x_12:
[----:B------:R-:W0:Y:S02]  /*0500*/  LDS R5, [R3+0x10] ;  /* 0x0000100003057984 */ /* 0x000e240000000800 */
[----:B01----:R-:W-:-:S05]  /*0510*/  FMUL R8, R5, R8 ;  /* 0x0000000805087220 */ /* 0x003fca0000400000 */
[----:B------:R1:W-:Y:S01]  /*0520*/  STS [R3], R8 ;  /* 0x0000000803007388 */ /* 0x0003e20000000800 */
[----:B------:R-:W-:Y:S05]  /*0530*/  BRA `(.L_x_14) ;  /* 0x0000000000087947 */ /* 0x000fea0003800000 */
.L_x_13:
[----:B------:R-:W-:-:S13]  /*0540*/  ISETP.GE.U32.AND P0, PT, R12, 0x4, PT ;  /* 0x000000040c00780c */ /* 0x000fda0003f06070 */
[----:B------:R-:W-:Y:S05]  /*0550*/  @!P0 BRA `(.L_x_15) ;  /* 0x0000000000108947 */ /* 0x000fea0003800000 */
.L_x_14:
[----:B------:R-:W0:Y:S02]  /*0560*/  LDS R5, [R3+0x8] ;  /* 0x0000080003057984 */ /* 0x000e240000000800 */
[----:B01----:R-:W-:-:S05]  /*0570*/  FMUL R8, R5, R8 ;  /* 0x0000000805087220 */ /* 0x003fca0000400000 */
[----:B------:R1:W-:Y:S01]  /*0580*/  STS [R3], R8 ;  /* 0x0000000803007388 */ /* 0x0003e20000000800 */
[----:B------:R-:W-:Y:S05]  /*0590*/  BRA `(.L_x_16) ;  /* 0x0000000000087947 */ /* 0x000fea0003800000 */
.L_x_15:
[----:B------:R-:W-:-:S13]  /*05a0*/  ISETP.GE.U32.AND P0, PT, R12, 0x2, PT ;  /* 0x000000020c00780c */ /* 0x000fda0003f06070 */
[----:B------:R-:W-:Y:S05]  /*05b0*/  @!P0 BRA `(.L_x_17) ;  /* 0x00000000000c8947 */ /* 0x000fea0003800000 */
.L_x_16:
[----:B------:R-:W0:Y:S02]  /*05c0*/  LDS R5, [R3+0x4] ;  /* 0x0000040003057984 */ /* 0x000e240000000800 */
[----:B01----:R-:W-:-:S05]  /*05d0*/  FMUL R8, R5, R8 ;  /* 0x0000000805087220 */ /* 0x003fca0000400000 */
[----:B------:R1:W-:Y:S02]  /*05e0*/  STS [R3], R8 ;  /* 0x0000000803007388 */ /* 0x0003e40000000800 */
.L_x_17:
[----:B------:R-:W-:-:S13]  /*05f0*/  ISETP.NE.AND P0, PT, R11, RZ, PT ;  /* 0x000000ff0b00720c */ /* 0x000fda0003f05270 */
[----:B------:R-:W-:Y:S05]  /*0600*/  @P0 EXIT ;  /* 0x000000000000094d */ /* 0x000fea0003800000 */
[----:B------:R-:W2:Y:S01]  /*0610*/  LDS R5, [UR4] ;  /* 0x00000004ff057984 */ /* 0x000ea20008000800 */
[----:B01----:R-:W0:Y:S02]  /*0620*/  LDC.64 R2, c[0x0][0x388] ;  /* 0x0000e200ff027b82 */ /* 0x003e240000000a00 */
[----:B0-----:R-:W-:-:S05]  /*0630*/  IMAD.WIDE.U32 R2, R0, 0x4, R2 ;  /* 0x0000000400027825 */ /* 0x001fca00078e0002 */
[----:B--2---:R-:W-:Y:S01]  /*0640*/  STG.E desc[UR6][R2.64], R5 ;  /* 0x0000000502007986 */ /* 0x004fe2000c101906 */
[----:B------:R-:W-:Y:S05]  /*0650*/  EXIT ;  /* 0x000000000000794d */ /* 0x000fea0003800000 */
.L_x_18:
[----:B------:R-:W-:-:S00]  /*0660*/  BRA `(.L_x_18) ;  /* 0xfffffffc00fc7947 */ /* 0x000fc0000383ffff */
[----:B------:R-:W-:-:S00]  /*0670*/  NOP ;  /* 0x0000000000007918 */ /* 0x000fc00000000000 */
        /* <DEDUP_REMOVED lines=8> */
.L_x_19:


//--------------------- .nv.shared.reduce         --------------------------
	.section	.nv.shared.reduce,"aw",@nobits
	.sectionflags	@""
	.align	16
	.zero		1024


//--------------------- .nv.shared.reserved.0     --------------------------
	.section	.nv.shared.reserved.0,"aw",@nobits
	.weak		__nv_reservedSMEM_offset_0_alias
	.size		__nv_reservedSMEM_offset_0_alias, 0, 64
	.other		__nv_reservedSMEM_offset_0_alias,@"STO_CUDA_RESERVED_SHARED STV_DEFAULT"
__nv_reservedSMEM_offset_0_alias:
	.zero		0
	.zero		64


//--------------------- .nv.constant0.reduce      --------------------------
	.section	.nv.constant0.reduce,"a",@progbits
	.sectionflags	@""
	.align	4
.nv.constant0.reduce:
	.zero		916


//--------------------- SYMBOLS --------------------------

	.type		.nv.reservedSmem.offset0,@object
	.size		.nv.reservedSmem.offset0,0x4
	.type		.nv.reservedSmem.cap,@object
	.size		.nv.reservedSmem.cap,0x4
